//
// Generated by NVIDIA NVVM Compiler
//
// Compiler Build ID: CL-36424714
// Cuda compilation tools, release 13.0, V13.0.88
// Based on NVVM 20.0.0
//

.version 9.0
.target sm_100
.address_size 64

	// .globl	_Z13SpMVCSRKernelPfPiS0_S_S_i

.visible .entry _Z13SpMVCSRKernelPfPiS0_S_S_i(
	.param .u64 .ptr .align 1 _Z13SpMVCSRKernelPfPiS0_S_S_i_param_0,
	.param .u64 .ptr .align 1 _Z13SpMVCSRKernelPfPiS0_S_S_i_param_1,
	.param .u64 .ptr .align 1 _Z13SpMVCSRKernelPfPiS0_S_S_i_param_2,
	.param .u64 .ptr .align 1 _Z13SpMVCSRKernelPfPiS0_S_S_i_param_3,
	.param .u64 .ptr .align 1 _Z13SpMVCSRKernelPfPiS0_S_S_i_param_4,
	.param .u32 _Z13SpMVCSRKernelPfPiS0_S_S_i_param_5
)
{
	.reg .pred 	%p<11>;
	.reg .b32 	%r<65>;
	.reg .b32 	%f<86>;
	.reg .b64 	%rd<84>;

	ld.param.u64 	%rd7, [_Z13SpMVCSRKernelPfPiS0_S_S_i_param_0];
	ld.param.u64 	%rd8, [_Z13SpMVCSRKernelPfPiS0_S_S_i_param_1];
	ld.param.u64 	%rd4, [_Z13SpMVCSRKernelPfPiS0_S_S_i_param_2];
	ld.param.u64 	%rd5, [_Z13SpMVCSRKernelPfPiS0_S_S_i_param_3];
	ld.param.u64 	%rd6, [_Z13SpMVCSRKernelPfPiS0_S_S_i_param_4];
	ld.param.u32 	%r23, [_Z13SpMVCSRKernelPfPiS0_S_S_i_param_5];
	cvta.to.global.u64 	%rd1, %rd7;
	cvta.to.global.u64 	%rd2, %rd8;
	mov.u32 	%r24, %ctaid.x;
	mov.u32 	%r25, %ntid.x;
	mov.u32 	%r26, %tid.x;
	mad.lo.s32 	%r1, %r24, %r25, %r26;
	setp.ge.s32 	%p1, %r1, %r23;
	@%p1 bra 	$L__BB0_15;
	cvta.to.global.u64 	%rd9, %rd4;
	mul.wide.s32 	%rd10, %r1, 4;
	add.s64 	%rd11, %rd9, %rd10;
	ld.global.u32 	%r60, [%rd11];
	ld.global.u32 	%r3, [%rd11+4];
	setp.ge.s32 	%p2, %r60, %r3;
	mov.f32 	%f85, 0f00000000;
	@%p2 bra 	$L__BB0_14;
	cvta.to.global.u64 	%rd12, %rd5;
	add.s64 	%rd14, %rd12, %rd10;
	ld.global.f32 	%f1, [%rd14];
	sub.s32 	%r4, %r3, %r60;
	and.b32  	%r5, %r4, 15;
	sub.s32 	%r27, %r60, %r3;
	setp.gt.u32 	%p3, %r27, -16;
	mov.f32 	%f85, 0f00000000;
	@%p3 bra 	$L__BB0_5;
	and.b32  	%r28, %r4, -16;
	neg.s32 	%r58, %r28;
	add.s64 	%rd3, %rd2, 32;
	mov.f32 	%f85, 0f00000000;
$L__BB0_4:
	.pragma "nounroll";
	mul.wide.s32 	%rd15, %r60, 4;
	add.s64 	%rd16, %rd3, %rd15;
	ld.global.u32 	%r29, [%rd16+-32];
	mul.wide.s32 	%rd17, %r29, 4;
	add.s64 	%rd18, %rd1, %rd17;
	ld.global.f32 	%f19, [%rd18];
	fma.rn.f32 	%f20, %f1, %f19, %f85;
	ld.global.u32 	%r30, [%rd16+-28];
	mul.wide.s32 	%rd19, %r30, 4;
	add.s64 	%rd20, %rd1, %rd19;
	ld.global.f32 	%f21, [%rd20];
	fma.rn.f32 	%f22, %f1, %f21, %f20;
	ld.global.u32 	%r31, [%rd16+-24];
	mul.wide.s32 	%rd21, %r31, 4;
	add.s64 	%rd22, %rd1, %rd21;
	ld.global.f32 	%f23, [%rd22];
	fma.rn.f32 	%f24, %f1, %f23, %f22;
	ld.global.u32 	%r32, [%rd16+-20];
	mul.wide.s32 	%rd23, %r32, 4;
	add.s64 	%rd24, %rd1, %rd23;
	ld.global.f32 	%f25, [%rd24];
	fma.rn.f32 	%f26, %f1, %f25, %f24;
	ld.global.u32 	%r33, [%rd16+-16];
	mul.wide.s32 	%rd25, %r33, 4;
	add.s64 	%rd26, %rd1, %rd25;
	ld.global.f32 	%f27, [%rd26];
	fma.rn.f32 	%f28, %f1, %f27, %f26;
	ld.global.u32 	%r34, [%rd16+-12];
	mul.wide.s32 	%rd27, %r34, 4;
	add.s64 	%rd28, %rd1, %rd27;
	ld.global.f32 	%f29, [%rd28];
	fma.rn.f32 	%f30, %f1, %f29, %f28;
	ld.global.u32 	%r35, [%rd16+-8];
	mul.wide.s32 	%rd29, %r35, 4;
	add.s64 	%rd30, %rd1, %rd29;
	ld.global.f32 	%f31, [%rd30];
	fma.rn.f32 	%f32, %f1, %f31, %f30;
	ld.global.u32 	%r36, [%rd16+-4];
	mul.wide.s32 	%rd31, %r36, 4;
	add.s64 	%rd32, %rd1, %rd31;
	ld.global.f32 	%f33, [%rd32];
	fma.rn.f32 	%f34, %f1, %f33, %f32;
	ld.global.u32 	%r37, [%rd16];
	mul.wide.s32 	%rd33, %r37, 4;
	add.s64 	%rd34, %rd1, %rd33;
	ld.global.f32 	%f35, [%rd34];
	fma.rn.f32 	%f36, %f1, %f35, %f34;
	ld.global.u32 	%r38, [%rd16+4];
	mul.wide.s32 	%rd35, %r38, 4;
	add.s64 	%rd36, %rd1, %rd35;
	ld.global.f32 	%f37, [%rd36];
	fma.rn.f32 	%f38, %f1, %f37, %f36;
	ld.global.u32 	%r39, [%rd16+8];
	mul.wide.s32 	%rd37, %r39, 4;
	add.s64 	%rd38, %rd1, %rd37;
	ld.global.f32 	%f39, [%rd38];
	fma.rn.f32 	%f40, %f1, %f39, %f38;
	ld.global.u32 	%r40, [%rd16+12];
	mul.wide.s32 	%rd39, %r40, 4;
	add.s64 	%rd40, %rd1, %rd39;
	ld.global.f32 	%f41, [%rd40];
	fma.rn.f32 	%f42, %f1, %f41, %f40;
	ld.global.u32 	%r41, [%rd16+16];
	mul.wide.s32 	%rd41, %r41, 4;
	add.s64 	%rd42, %rd1, %rd41;
	ld.global.f32 	%f43, [%rd42];
	fma.rn.f32 	%f44, %f1, %f43, %f42;
	ld.global.u32 	%r42, [%rd16+20];
	mul.wide.s32 	%rd43, %r42, 4;
	add.s64 	%rd44, %rd1, %rd43;
	ld.global.f32 	%f45, [%rd44];
	fma.rn.f32 	%f46, %f1, %f45, %f44;
	ld.global.u32 	%r43, [%rd16+24];
	mul.wide.s32 	%rd45, %r43, 4;
	add.s64 	%rd46, %rd1, %rd45;
	ld.global.f32 	%f47, [%rd46];
	fma.rn.f32 	%f48, %f1, %f47, %f46;
	ld.global.u32 	%r44, [%rd16+28];
	mul.wide.s32 	%rd47, %r44, 4;
	add.s64 	%rd48, %rd1, %rd47;
	ld.global.f32 	%f49, [%rd48];
	fma.rn.f32 	%f85, %f1, %f49, %f48;
	add.s32 	%r60, %r60, 16;
	add.s32 	%r58, %r58, 16;
	setp.ne.s32 	%p4, %r58, 0;
	@%p4 bra 	$L__BB0_4;
$L__BB0_5:
	setp.eq.s32 	%p5, %r5, 0;
	@%p5 bra 	$L__BB0_14;
	and.b32  	%r12, %r4, 7;
	setp.lt.u32 	%p6, %r5, 8;
	@%p6 bra 	$L__BB0_8;
	mul.wide.s32 	%rd49, %r60, 4;
	add.s64 	%rd50, %rd2, %rd49;
	ld.global.u32 	%r45, [%rd50];
	mul.wide.s32 	%rd51, %r45, 4;
	add.s64 	%rd52, %rd1, %rd51;
	ld.global.f32 	%f51, [%rd52];
	fma.rn.f32 	%f52, %f1, %f51, %f85;
	ld.global.u32 	%r46, [%rd50+4];
	mul.wide.s32 	%rd53, %r46, 4;
	add.s64 	%rd54, %rd1, %rd53;
	ld.global.f32 	%f53, [%rd54];
	fma.rn.f32 	%f54, %f1, %f53, %f52;
	ld.global.u32 	%r47, [%rd50+8];
	mul.wide.s32 	%rd55, %r47, 4;
	add.s64 	%rd56, %rd1, %rd55;
	ld.global.f32 	%f55, [%rd56];
	fma.rn.f32 	%f56, %f1, %f55, %f54;
	ld.global.u32 	%r48, [%rd50+12];
	mul.wide.s32 	%rd57, %r48, 4;
	add.s64 	%rd58, %rd1, %rd57;
	ld.global.f32 	%f57, [%rd58];
	fma.rn.f32 	%f58, %f1, %f57, %f56;
	ld.global.u32 	%r49, [%rd50+16];
	mul.wide.s32 	%rd59, %r49, 4;
	add.s64 	%rd60, %rd1, %rd59;
	ld.global.f32 	%f59, [%rd60];
	fma.rn.f32 	%f60, %f1, %f59, %f58;
	ld.global.u32 	%r50, [%rd50+20];
	mul.wide.s32 	%rd61, %r50, 4;
	add.s64 	%rd62, %rd1, %rd61;
	ld.global.f32 	%f61, [%rd62];
	fma.rn.f32 	%f62, %f1, %f61, %f60;
	ld.global.u32 	%r51, [%rd50+24];
	mul.wide.s32 	%rd63, %r51, 4;
	add.s64 	%rd64, %rd1, %rd63;
	ld.global.f32 	%f63, [%rd64];
	fma.rn.f32 	%f64, %f1, %f63, %f62;
	ld.global.u32 	%r52, [%rd50+28];
	mul.wide.s32 	%rd65, %r52, 4;
	add.s64 	%rd66, %rd1, %rd65;
	ld.global.f32 	%f65, [%rd66];
	fma.rn.f32 	%f85, %f1, %f65, %f64;
	add.s32 	%r60, %r60, 8;
$L__BB0_8:
	setp.eq.s32 	%p7, %r12, 0;
	@%p7 bra 	$L__BB0_14;
	and.b32  	%r15, %r4, 3;
	setp.lt.u32 	%p8, %r12, 4;
	@%p8 bra 	$L__BB0_11;
	mul.wide.s32 	%rd67, %r60, 4;
	add.s64 	%rd68, %rd2, %rd67;
	ld.global.u32 	%r53, [%rd68];
	mul.wide.s32 	%rd69, %r53, 4;
	add.s64 	%rd70, %rd1, %rd69;
	ld.global.f32 	%f67, [%rd70];
	fma.rn.f32 	%f68, %f1, %f67, %f85;
	ld.global.u32 	%r54, [%rd68+4];
	mul.wide.s32 	%rd71, %r54, 4;
	add.s64 	%rd72, %rd1, %rd71;
	ld.global.f32 	%f69, [%rd72];
	fma.rn.f32 	%f70, %f1, %f69, %f68;
	ld.global.u32 	%r55, [%rd68+8];
	mul.wide.s32 	%rd73, %r55, 4;
	add.s64 	%rd74, %rd1, %rd73;
	ld.global.f32 	%f71, [%rd74];
	fma.rn.f32 	%f72, %f1, %f71, %f70;
	ld.global.u32 	%r56, [%rd68+12];
	mul.wide.s32 	%rd75, %r56, 4;
	add.s64 	%rd76, %rd1, %rd75;
	ld.global.f32 	%f73, [%rd76];
	fma.rn.f32 	%f85, %f1, %f73, %f72;
	add.s32 	%r60, %r60, 4;
$L__BB0_11:
	setp.eq.s32 	%p9, %r15, 0;
	@%p9 bra 	$L__BB0_14;
	neg.s32 	%r63, %r15;
$L__BB0_13:
	.pragma "nounroll";
	mul.wide.s32 	%rd77, %r60, 4;
	add.s64 	%rd78, %rd2, %rd77;
	ld.global.u32 	%r57, [%rd78];
	mul.wide.s32 	%rd79, %r57, 4;
	add.s64 	%rd80, %rd1, %rd79;
	ld.global.f32 	%f74, [%rd80];
	fma.rn.f32 	%f85, %f1, %f74, %f85;
	add.s32 	%r60, %r60, 1;
	add.s32 	%r63, %r63, 1;
	setp.ne.s32 	%p10, %r63, 0;
	@%p10 bra 	$L__BB0_13;
$L__BB0_14:
	cvta.to.global.u64 	%rd81, %rd6;
	add.s64 	%rd83, %rd81, %rd10;
	ld.global.f32 	%f75, [%rd83];
	add.f32 	%f76, %f85, %f75;
	st.global.f32 	[%rd83], %f76;
$L__BB0_15:
	ret;

}


// ===== COMPILED SASS (sm_100) =====

	.target	sm_100

	.elftype	@"ET_EXEC"


//--------------------- .note.nv.tkinfo           --------------------------
	.section	.note.nv.tkinfo,"",@"SHT_NOTE"
	.sectionflags	@"SHF_NOTE_NV_TKINFO"
	.tkinfo
        /*0018*/ 	.word	0x00000002
        /*0030*/ 	.string	""
        /*0030*/ 	.string	"ptxas"
        /*0030*/ 	.string	"Cuda compilation tools, release 13.0, V13.0.88"
        /*0030*/ 	.string	"Build cuda_13.0.r13.0/compiler.36424714_0"
        /*0030*/ 	.string	"-arch sm_100 -m 64 "



//--------------------- .note.nv.cuinfo           --------------------------
	.section	.note.nv.cuinfo,"",@"SHT_NOTE"
	.sectionflags	@"SHF_NOTE_NV_CUINFO"
        /*0018*/ 	.short	0x0002
        /*001a*/ 	.short	0x0064
        /*001c*/ 	.short	0x0082
	.zero		2


//--------------------- .nv.info                  --------------------------
	.section	.nv.info,"",@"SHT_CUDA_INFO"
	.align	4


	//----- nvinfo : EIATTR_REGCOUNT
	.align		4
        /*0000*/ 	.byte	0x04, 0x2f
        /*0002*/ 	.short	(.L_1 - .L_0)
	.align		4
.L_0:
        /*0004*/ 	.word	index@(_Z13SpMVCSRKernelPfPiS0_S_S_i)
        /*0008*/ 	.word	0x00000020


	//----- nvinfo : EIATTR_FRAME_SIZE
	.align		4
.L_1:
        /*000c*/ 	.byte	0x04, 0x11
        /*000e*/ 	.short	(.L_3 - .L_2)
	.align		4
.L_2:
        /*0010*/ 	.word	index@(_Z13SpMVCSRKernelPfPiS0_S_S_i)
        /*0014*/ 	.word	0x00000000


	//----- nvinfo : EIATTR_MIN_STACK_SIZE
	.align		4
.L_3:
        /*0018*/ 	.byte	0x04, 0x12
        /*001a*/ 	.short	(.L_5 - .L_4)
	.align		4
.L_4:
        /*001c*/ 	.word	index@(_Z13SpMVCSRKernelPfPiS0_S_S_i)
        /*0020*/ 	.word	0x00000000
.L_5:


//--------------------- .nv.compat                --------------------------
	.section	.nv.compat,"",@"SHT_CUDA_COMPAT_INFO"
	.align	4
        /*0000*/ 	.byte	0x02, 0x09, 0x00, 0x00, 0x02, 0x02, 0x01, 0x00, 0x02, 0x05, 0x05, 0x00, 0x03, 0x07, 0x01, 0x01
        /*0010*/ 	.byte	0x02, 0x03, 0x00, 0x00, 0x02, 0x06, 0x01, 0x00, 0x04, 0x0b, 0x08, 0x00, 0x09, 0x00, 0x00, 0x00
        /*0020*/ 	.byte	0x00, 0x00, 0x00, 0x00


//--------------------- .nv.info._Z13SpMVCSRKernelPfPiS0_S_S_i --------------------------
	.section	.nv.info._Z13SpMVCSRKernelPfPiS0_S_S_i,"",@"SHT_CUDA_INFO"
	.sectionflags	@""
	.align	4


	//----- nvinfo : EIATTR_CUDA_API_VERSION
	.align		4
        /*0000*/ 	.byte	0x04, 0x37
        /*0002*/ 	.short	(.L_7 - .L_6)
.L_6:
        /*0004*/ 	.word	0x00000082


	//----- nvinfo : EIATTR_KPARAM_INFO
	.align		4
.L_7:
        /*0008*/ 	.byte	0x04, 0x17
        /*000a*/ 	.short	(.L_9 - .L_8)
.L_8:
        /*000c*/ 	.word	0x00000000
        /*0010*/ 	.short	0x0005
        /*0012*/ 	.short	0x0028
        /*0014*/ 	.byte	0x00, 0xf0, 0x11, 0x00


	//----- nvinfo : EIATTR_KPARAM_INFO
	.align		4
.L_9:
        /*0018*/ 	.byte	0x04, 0x17
        /*001a*/ 	.short	(.L_11 - .L_10)
.L_10:
        /*001c*/ 	.word	0x00000000
        /*0020*/ 	.short	0x0004
        /*0022*/ 	.short	0x0020
        /*0024*/ 	.byte	0x00, 0xf5, 0x21, 0x00


	//----- nvinfo : EIATTR_KPARAM_INFO
	.align		4
.L_11:
        /*0028*/ 	.byte	0x04, 0x17
        /*002a*/ 	.short	(.L_13 - .L_12)
.L_12:
        /*002c*/ 	.word	0x00000000
        /*0030*/ 	.short	0x0003
        /*0032*/ 	.short	0x0018
        /*0034*/ 	.byte	0x00, 0xf5, 0x21, 0x00


	//----- nvinfo : EIATTR_KPARAM_INFO
	.align		4
.L_13:
        /*0038*/ 	.byte	0x04, 0x17
        /*003a*/ 	.short	(.L_15 - .L_14)
.L_14:
        /*003c*/ 	.word	0x00000000
        /*0040*/ 	.short	0x0002
        /*0042*/ 	.short	0x0010
        /*0044*/ 	.byte	0x00, 0xf5, 0x21, 0x00


	//----- nvinfo : EIATTR_KPARAM_INFO
	.align		4
.L_15:
        /*0048*/ 	.byte	0x04, 0x17
        /*004a*/ 	.short	(.L_17 - .L_16)
.L_16:
        /*004c*/ 	.word	0x00000000
        /*0050*/ 	.short	0x0001
        /*0052*/ 	.short	0x0008
        /*0054*/ 	.byte	0x00, 0xf5, 0x21, 0x00


	//----- nvinfo : EIATTR_KPARAM_INFO
	.align		4
.L_17:
        /*0058*/ 	.byte	0x04, 0x17
        /*005a*/ 	.short	(.L_19 - .L_18)
.L_18:
        /*005c*/ 	.word	0x00000000
        /*0060*/ 	.short	0x0000
        /*0062*/ 	.short	0x0000
        /*0064*/ 	.byte	0x00, 0xf5, 0x21, 0x00


	//----- nvinfo : EIATTR_SPARSE_MMA_MASK
	.align		4
.L_19:
        /*0068*/ 	.byte	0x03, 0x50
        /*006a*/ 	.short	0x0000


	//----- nvinfo : EIATTR_MAXREG_COUNT
	.align		4
        /*006c*/ 	.byte	0x03, 0x1b
        /*006e*/ 	.short	0x00ff


	//----- nvinfo : EIATTR_MERCURY_ISA_VERSION
	.align		4
        /*0070*/ 	.byte	0x03, 0x5f
        /*0072*/ 	.short	0x0101


	//----- nvinfo : EIATTR_VRC_CTA_INIT_COUNT
	.align		4
        /*0074*/ 	.byte	0x02, 0x4a
	.zero		1
	.zero		1


	//----- nvinfo : EIATTR_EXIT_INSTR_OFFSETS
	.align		4
        /*0078*/ 	.byte	0x04, 0x1c
        /*007a*/ 	.short	(.L_21 - .L_20)


	//   ....[0]....
.L_20:
        /*007c*/ 	.word	0x00000070


	//   ....[1]....
        /*0080*/ 	.word	0x00000c20


	//----- nvinfo : EIATTR_CRS_STACK_SIZE
	.align		4
.L_21:
        /*0084*/ 	.byte	0x04, 0x1e
        /*0086*/ 	.short	(.L_23 - .L_22)
.L_22:
        /*0088*/ 	.word	0x00000000


	//----- nvinfo : EIATTR_CBANK_PARAM_SIZE
	.align		4
.L_23:
        /*008c*/ 	.byte	0x03, 0x19
        /*008e*/ 	.short	0x002c


	//----- nvinfo : EIATTR_PARAM_CBANK
	.align		4
        /*0090*/ 	.byte	0x04, 0x0a
        /*0092*/ 	.short	(.L_25 - .L_24)
	.align		4
.L_24:
        /*0094*/ 	.word	index@(.nv.constant0._Z13SpMVCSRKernelPfPiS0_S_S_i)
        /*0098*/ 	.short	0x0380
        /*009a*/ 	.short	0x002c


	//----- nvinfo : EIATTR_SW_WAR
	.align		4
.L_25:
        /*009c*/ 	.byte	0x04, 0x36
        /*009e*/ 	.short	(.L_27 - .L_26)
.L_26:
        /*00a0*/ 	.word	0x00000008
.L_27:


//--------------------- .nv.callgraph             --------------------------
	.section	.nv.callgraph,"",@"SHT_CUDA_CALLGRAPH"
	.align	4
	.sectionentsize	8
	.align		4
        /*0000*/ 	.word	0x00000000
	.align		4
        /*0004*/ 	.word	0xffffffff
	.align		4
        /*0008*/ 	.word	0x00000000
	.align		4
        /*000c*/ 	.word	0xfffffffe
	.align		4
        /*0010*/ 	.word	0x00000000
	.align		4
        /*0014*/ 	.word	0xfffffffd
	.align		4
        /*0018*/ 	.word	0x00000000
	.align		4
        /*001c*/ 	.word	0xfffffffc


//--------------------- .text._Z13SpMVCSRKernelPfPiS0_S_S_i --------------------------
	.section	.text._Z13SpMVCSRKernelPfPiS0_S_S_i,"ax",@progbits
	.align	128
        .global         _Z13SpMVCSRKernelPfPiS0_S_S_i
        .type           _Z13SpMVCSRKernelPfPiS0_S_S_i,@function
        .size           _Z13SpMVCSRKernelPfPiS0_S_S_i,(.L_x_11 - _Z13SpMVCSRKernelPfPiS0_S_S_i)
        .other          _Z13SpMVCSRKernelPfPiS0_S_S_i,@"STO_CUDA_ENTRY STV_DEFAULT"
_Z13SpMVCSRKernelPfPiS0_S_S_i:
.text._Z13SpMVCSRKernelPfPiS0_S_S_i:
[----:B------:R-:W-:Y:S01]  /*0000*/  LDC R1, c[0x0][0x37c] ;  /* 0x0000df00ff017b82 */ /* 0x000fe20000000800 */
[----:B------:R-:W0:Y:S07]  /*0010*/  S2R R3, SR_TID.X ;  /* 0x0000000000037919 */ /* 0x000e2e0000002100 */
[----:B------:R-:W0:Y:S01]  /*0020*/  S2UR UR4, SR_CTAID.X ;  /* 0x00000000000479c3 */ /* 0x000e220000002500 */
[----:B------:R-:W1:Y:S07]  /*0030*/  LDCU UR5, c[0x0][0x3a8] ;  /* 0x00007500ff0577ac */ /* 0x000e6e0008000800 */
[----:B------:R-:W0:Y:S02]  /*0040*/  LDC R0, c[0x0][0x360] ;  /* 0x0000d800ff007b82 */ /* 0x000e240000000800 */
[----:B0-----:R-:W-:-:S05]  /*0050*/  IMAD R0, R0, UR4, R3 ;  /* 0x0000000400007c24 */ /* 0x001fca000f8e0203 */
[----:B-1----:R-:W-:-:S13]  /*0060*/  ISETP.GE.AND P0, PT, R0, UR5, PT ;  /* 0x0000000500007c0c */ /* 0x002fda000bf06270 */
[----:B------:R-:W-:Y:S05]  /*0070*/  @P0 EXIT ;  /* 0x000000000000094d */ /* 0x000fea0003800000 */
[----:B------:R-:W0:Y:S01]  /*0080*/  LDC.64 R2, c[0x0][0x390] ;  /* 0x0000e400ff027b82 */ /* 0x000e220000000a00 */
[----:B------:R-:W1:Y:S01]  /*0090*/  LDCU.64 UR4, c[0x0][0x358] ;  /* 0x00006b00ff0477ac */ /* 0x000e620008000a00 */
[----:B0-----:R-:W-:-:S05]  /*00a0*/  IMAD.WIDE R2, R0, 0x4, R2 ;  /* 0x0000000400027825 */ /* 0x001fca00078e0202 */
[----:B-1----:R-:W2:Y:S04]  /*00b0*/  LDG.E R4, desc[UR4][R2.64] ;  /* 0x0000000402047981 */ /* 0x002ea8000c1e1900 */
[----:B------:R-:W2:Y:S01]  /*00c0*/  LDG.E R7, desc[UR4][R2.64+0x4] ;  /* 0x0000040402077981 */ /* 0x000ea2000c1e1900 */
[----:B------:R-:W-:Y:S01]  /*00d0*/  BSSY.RECONVERGENT B0, `(.L_x_0) ;  /* 0x00000af000007945 */ /* 0x000fe20003800200 */
[----:B------:R-:W-:Y:S01]  /*00e0*/  HFMA2 R8, -RZ, RZ, 0, 0 ;  /* 0x00000000ff087431 */ /* 0x000fe200000001ff */
[----:B--2---:R-:W-:-:S13]  /*00f0*/  ISETP.GE.AND P0, PT, R4, R7, PT ;  /* 0x000000070400720c */ /* 0x004fda0003f06270 */
[----:B------:R-:W-:Y:S05]  /*0100*/  @P0 BRA `(.L_x_1) ;  /* 0x0000000800ac0947 */ /* 0x000fea0003800000 */
[----:B------:R-:W0:Y:S02]  /*0110*/  LDC.64 R2, c[0x0][0x398] ;  /* 0x0000e600ff027b82 */ /* 0x000e240000000a00 */
[----:B0-----:R-:W-:-:S06]  /*0120*/  IMAD.WIDE R2, R0, 0x4, R2 ;  /* 0x0000000400027825 */ /* 0x001fcc00078e0202 */
[----:B------:R0:W5:Y:S01]  /*0130*/  LDG.E R3, desc[UR4][R2.64] ;  /* 0x0000000402037981 */ /* 0x000162000c1e1900 */
[CC--:B------:R-:W-:Y:S01]  /*0140*/  IADD3 R5, PT, PT, R7.reuse, -R4.reuse, RZ ;  /* 0x8000000407057210 */ /* 0x0c0fe20007ffe0ff */
[----:B------:R-:W-:Y:S01]  /*0150*/  BSSY.RECONVERGENT B1, `(.L_x_2) ;  /* 0x0000053000017945 */ /* 0x000fe20003800200 */
[----:B------:R-:W-:Y:S02]  /*0160*/  IADD3 R7, PT, PT, -R7, R4, RZ ;  /* 0x0000000407077210 */ /* 0x000fe40007ffe1ff */
[----:B------:R-:W-:Y:S02]  /*0170*/  LOP3.LUT R6, R5, 0xf, RZ, 0xc0, !PT ;  /* 0x0000000f05067812 */ /* 0x000fe400078ec0ff */
[----:B------:R-:W-:Y:S02]  /*0180*/  ISETP.GT.U32.AND P1, PT, R7, -0x10, PT ;  /* 0xfffffff00700780c */ /* 0x000fe40003f24070 */
[----:B------:R-:W-:Y:S02]  /*0190*/  ISETP.NE.AND P0, PT, R6, RZ, PT ;  /* 0x000000ff0600720c */ /* 0x000fe40003f05270 */
[----:B------:R-:W-:-:S09]  /*01a0*/  MOV R8, RZ ;  /* 0x000000ff00087202 */ /* 0x000fd20000000f00 */
[----:B0-----:R-:W-:Y:S05]  /*01b0*/  @P1 BRA `(.L_x_3) ;  /* 0x0000000400301947 */ /* 0x001fea0003800000 */
[----:B------:R-:W0:Y:S01]  /*01c0*/  LDC.64 R16, c[0x0][0x388] ;  /* 0x0000e200ff107b82 */ /* 0x000e220000000a00 */
[----:B------:R-:W-:Y:S02]  /*01d0*/  LOP3.LUT R2, R5, 0xfffffff0, RZ, 0xc0, !PT ;  /* 0xfffffff005027812 */ /* 0x000fe400078ec0ff */
[----:B------:R-:W-:Y:S02]  /*01e0*/  MOV R8, RZ ;  /* 0x000000ff00087202 */ /* 0x000fe40000000f00 */
[----:B------:R-:W-:Y:S02]  /*01f0*/  IADD3 R2, PT, PT, -R2, RZ, RZ ;  /* 0x000000ff02027210 */ /* 0x000fe40007ffe1ff */
[----:B0-----:R-:W-:-:S04]  /*0200*/  IADD3 R16, P1, PT, R16, 0x20, RZ ;  /* 0x0000002010107810 */ /* 0x001fc80007f3e0ff */
[----:B------:R-:W-:-:S09]  /*0210*/  IADD3.X R17, PT, PT, RZ, R17, RZ, P1, !PT ;  /* 0x00000011ff117210 */ /* 0x000fd20000ffe4ff */
.L_x_4:
[----:B------:R-:W-:Y:S01]  /*0220*/  IMAD.WIDE R22, R4, 0x4, R16 ;  /* 0x0000000404167825 */ /* 0x000fe200078e0210 */
[----:B------:R-:W0:Y:S04]  /*0230*/  LDC.64 R18, c[0x0][0x380] ;  /* 0x0000e000ff127b82 */ /* 0x000e280000000a00 */
[----:B------:R-:W0:Y:S04]  /*0240*/  LDG.E R29, desc[UR4][R22.64+-0x20] ;  /* 0xffffe004161d7981 */ /* 0x000e28000c1e1900 */
[----:B------:R-:W2:Y:S04]  /*0250*/  LDG.E R27, desc[UR4][R22.64+-0x1c] ;  /* 0xffffe404161b7981 */ /* 0x000ea8000c1e1900 */
[----:B------:R-:W3:Y:S04]  /*0260*/  LDG.E R25, desc[UR4][R22.64+-0x18] ;  /* 0xffffe80416197981 */ /* 0x000ee8000c1e1900 */
[----:B------:R-:W4:Y:S04]  /*0270*/  LDG.E R7, desc[UR4][R22.64+-0x14] ;  /* 0xffffec0416077981 */ /* 0x000f28000c1e1900 */
[----:B------:R-:W4:Y:S04]  /*0280*/  LDG.E R10, desc[UR4][R22.64+-0x10] ;  /* 0xfffff004160a7981 */ /* 0x000f28000c1e1900 */
[----:B------:R-:W4:Y:S04]  /*0290*/  LDG.E R12, desc[UR4][R22.64+-0xc] ;  /* 0xfffff404160c7981 */ /* 0x000f28000c1e1900 */
[----:B------:R-:W4:Y:S04]  /*02a0*/  LDG.E R14, desc[UR4][R22.64+-0x8] ;  /* 0xfffff804160e7981 */ /* 0x000f28000c1e1900 */
[----:B------:R-:W4:Y:S04]  /*02b0*/  LDG.E R20, desc[UR4][R22.64+-0x4] ;  /* 0xfffffc0416147981 */ /* 0x000f28000c1e1900 */
[----:B------:R-:W4:Y:S04]  /*02c0*/  LDG.E R9, desc[UR4][R22.64] ;  /* 0x0000000416097981 */ /* 0x000f28000c1e1900 */
[----:B------:R-:W4:Y:S04]  /*02d0*/  LDG.E R11, desc[UR4][R22.64+0x4] ;  /* 0x00000404160b7981 */ /* 0x000f28000c1e1900 */
[----:B------:R-:W4:Y:S04]  /*02e0*/  LDG.E R13, desc[UR4][R22.64+0x8] ;  /* 0x00000804160d7981 */ /* 0x000f28000c1e1900 */
[----:B------:R-:W4:Y:S01]  /*02f0*/  LDG.E R21, desc[UR4][R22.64+0x18] ;  /* 0x0000180416157981 */ /* 0x000f22000c1e1900 */
[----:B0-----:R-:W-:-:S04]  /*0300*/  IMAD.WIDE R28, R29, 0x4, R18 ;  /* 0x000000041d1c7825 */ /* 0x001fc800078e0212 */
[--C-:B--2---:R-:W-:Y:S01]  /*0310*/  IMAD.WIDE R26, R27, 0x4, R18.reuse ;  /* 0x000000041b1a7825 */ /* 0x104fe200078e0212 */
[----:B------:R-:W2:Y:S05]  /*0320*/  LDG.E R15, desc[UR4][R28.64] ;  /* 0x000000041c0f7981 */ /* 0x000eaa000c1e1900 */
[----:B------:R-:W4:Y:S01]  /*0330*/  LDG.E R26, desc[UR4][R26.64] ;  /* 0x000000041a1a7981 */ /* 0x000f22000c1e1900 */
[----:B---3--:R-:W-:-:S03]  /*0340*/  IMAD.WIDE R24, R25, 0x4, R18 ;  /* 0x0000000419187825 */ /* 0x008fc600078e0212 */
[----:B------:R-:W3:Y:S04]  /*0350*/  LDG.E R29, desc[UR4][R22.64+0xc] ;  /* 0x00000c04161d7981 */ /* 0x000ee8000c1e1900 */
[----:B------:R-:W3:Y:S04]  /*0360*/  LDG.E R24, desc[UR4][R24.64] ;  /* 0x0000000418187981 */ /* 0x000ee8000c1e1900 */
[----:B------:R-:W3:Y:S04]  /*0370*/  LDG.E R27, desc[UR4][R22.64+0x14] ;  /* 0x00001404161b7981 */ /* 0x000ee8000c1e1900 */
[----:B------:R-:W3:Y:S01]  /*0380*/  LDG.E R25, desc[UR4][R22.64+0x10] ;  /* 0x0000100416197981 */ /* 0x000ee2000c1e1900 */
[----:B--2--5:R-:W-:-:S04]  /*0390*/  FFMA R15, R3, R15, R8 ;  /* 0x0000000f030f7223 */ /* 0x024fc80000000008 */
[----:B----4-:R-:W-:Y:S02]  /*03a0*/  FFMA R8, R3, R26, R15 ;  /* 0x0000001a03087223 */ /* 0x010fe4000000000f */
[----:B------:R0:W2:Y:S02]  /*03b0*/  LDG.E R15, desc[UR4][R22.64+0x1c] ;  /* 0x00001c04160f7981 */ /* 0x0000a4000c1e1900 */
[----:B0-----:R-:W-:-:S05]  /*03c0*/  IMAD.WIDE R22, R7, 0x4, R18 ;  /* 0x0000000407167825 */ /* 0x001fca00078e0212 */
[----:B------:R0:W4:Y:S02]  /*03d0*/  LDG.E R7, desc[UR4][R22.64] ;  /* 0x0000000416077981 */ /* 0x000124000c1e1900 */
        /* <DEDUP_REMOVED lines=11> */
[----:B------:R0:W4:Y:S01]  /*0490*/  LDG.E R11, desc[UR4][R22.64] ;  /* 0x00000004160b7981 */ /* 0x000122000c1e1900 */
[----:B---3--:R-:W-:Y:S01]  /*04a0*/  FFMA R8, R3, R24, R8 ;  /* 0x0000001803087223 */ /* 0x008fe20000000008 */
[----:B0-----:R-:W-:-:S05]  /*04b0*/  IMAD.WIDE R22, R13, 0x4, R18 ;  /* 0x000000040d167825 */ /* 0x001fca00078e0212 */
[----:B------:R0:W3:Y:S01]  /*04c0*/  LDG.E R13, desc[UR4][R22.64] ;  /* 0x00000004160d7981 */ /* 0x0000e2000c1e1900 */
[----:B------:R-:W-:-:S04]  /*04d0*/  IMAD.WIDE R24, R25, 0x4, R18 ;  /* 0x0000000419187825 */ /* 0x000fc800078e0212 */
[--C-:B------:R-:W-:Y:S02]  /*04e0*/  IMAD.WIDE R26, R27, 0x4, R18.reuse ;  /* 0x000000041b1a7825 */ /* 0x100fe400078e0212 */
[----:B------:R-:W3:Y:S02]  /*04f0*/  LDG.E R24, desc[UR4][R24.64] ;  /* 0x0000000418187981 */ /* 0x000ee4000c1e1900 */
[--C-:B0-----:R-:W-:Y:S02]  /*0500*/  IMAD.WIDE R22, R29, 0x4, R18.reuse ;  /* 0x000000041d167825 */ /* 0x101fe400078e0212 */
[----:B------:R-:W3:Y:S04]  /*0510*/  LDG.E R26, desc[UR4][R26.64] ;  /* 0x000000041a1a7981 */ /* 0x000ee8000c1e1900 */
[----:B------:R-:W3:Y:S01]  /*0520*/  LDG.E R22, desc[UR4][R22.64] ;  /* 0x0000000416167981 */ /* 0x000ee2000c1e1900 */
[----:B------:R-:W-:-:S06]  /*0530*/  IMAD.WIDE R20, R21, 0x4, R18 ;  /* 0x0000000415147825 */ /* 0x000fcc00078e0212 */
[----:B------:R-:W3:Y:S01]  /*0540*/  LDG.E R20, desc[UR4][R20.64] ;  /* 0x0000000414147981 */ /* 0x000ee2000c1e1900 */
[----:B--2---:R-:W-:-:S06]  /*0550*/  IMAD.WIDE R18, R15, 0x4, R18 ;  /* 0x000000040f127825 */ /* 0x004fcc00078e0212 */
[----:B------:R-:W2:Y:S01]  /*0560*/  LDG.E R18, desc[UR4][R18.64] ;  /* 0x0000000412127981 */ /* 0x000ea2000c1e1900 */
[----:B----4-:R-:W-:-:S04]  /*0570*/  FFMA R7, R3, R7, R8 ;  /* 0x0000000703077223 */ /* 0x010fc80000000008 */
[----:B------:R-:W-:-:S04]  /*0580*/  FFMA R7, R3, R10, R7 ;  /* 0x0000000a03077223 */ /* 0x000fc80000000007 */
[----:B------:R-:W-:-:S04]  /*0590*/  FFMA R7, R3, R12, R7 ;  /* 0x0000000c03077223 */ /* 0x000fc80000000007 */
[----:B------:R-:W-:Y:S01]  /*05a0*/  FFMA R7, R3, R14, R7 ;  /* 0x0000000e03077223 */ /* 0x000fe20000000007 */
[----:B------:R-:W-:-:S03]  /*05b0*/  IADD3 R2, PT, PT, R2, 0x10, RZ ;  /* 0x0000001002027810 */ /* 0x000fc60007ffe0ff */
[----:B------:R-:W-:Y:S01]  /*05c0*/  FFMA R28, R3, R28, R7 ;  /* 0x0000001c031c7223 */ /* 0x000fe20000000007 */
[----:B------:R-:W-:-:S03]  /*05d0*/  ISETP.NE.AND P1, PT, R2, RZ, PT ;  /* 0x000000ff0200720c */ /* 0x000fc60003f25270 */
[----:B------:R-:W-:-:S04]  /*05e0*/  FFMA R28, R3, R9, R28 ;  /* 0x00000009031c7223 */ /* 0x000fc8000000001c */
[----:B------:R-:W-:-:S04]  /*05f0*/  FFMA R28, R3, R11, R28 ;  /* 0x0000000b031c7223 */ /* 0x000fc8000000001c */
[----:B---3--:R-:W-:-:S04]  /*0600*/  FFMA R13, R3, R13, R28 ;  /* 0x0000000d030d7223 */ /* 0x008fc8000000001c */
[----:B------:R-:W-:-:S04]  /*0610*/  FFMA R13, R3, R22, R13 ;  /* 0x00000016030d7223 */ /* 0x000fc8000000000d */
[----:B------:R-:W-:-:S04]  /*0620*/  FFMA R13, R3, R24, R13 ;  /* 0x00000018030d7223 */ /* 0x000fc8000000000d */
[----:B------:R-:W-:-:S04]  /*0630*/  FFMA R13, R3, R26, R13 ;  /* 0x0000001a030d7223 */ /* 0x000fc8000000000d */
[----:B------:R-:W-:Y:S01]  /*0640*/  FFMA R13, R3, R20, R13 ;  /* 0x00000014030d7223 */ /* 0x000fe2000000000d */
[----:B------:R-:W-:-:S03]  /*0650*/  IADD3 R4, PT, PT, R4, 0x10, RZ ;  /* 0x0000001004047810 */ /* 0x000fc60007ffe0ff */
[----:B--2---:R-:W-:Y:S01]  /*0660*/  FFMA R8, R3, R18, R13 ;  /* 0x0000001203087223 */ /* 0x004fe2000000000d */
[----:B------:R-:W-:Y:S06]  /*0670*/  @P1 BRA `(.L_x_4) ;  /* 0xfffffff800e81947 */ /* 0x000fec000383ffff */
.L_x_3:
[----:B------:R-:W-:Y:S05]  /*0680*/  BSYNC.RECONVERGENT B1 ;  /* 0x0000000000017941 */ /* 0x000fea0003800200 */
.L_x_2:
[----:B------:R-:W-:Y:S05]  /*0690*/  @!P0 BRA `(.L_x_1) ;  /* 0x0000000400488947 */ /* 0x000fea0003800000 */
[----:B------:R-:W-:Y:S01]  /*06a0*/  ISETP.GE.U32.AND P0, PT, R6, 0x8, PT ;  /* 0x000000080600780c */ /* 0x000fe20003f06070 */
[----:B------:R-:W-:Y:S01]  /*06b0*/  BSSY.RECONVERGENT B1, `(.L_x_5) ;  /* 0x0000028000017945 */ /* 0x000fe20003800200 */
[----:B------:R-:W-:-:S04]  /*06c0*/  LOP3.LUT R24, R5, 0x7, RZ, 0xc0, !PT ;  /* 0x0000000705187812 */ /* 0x000fc800078ec0ff */
[----:B------:R-:W-:-:S07]  /*06d0*/  ISETP.NE.AND P1, PT, R24, RZ, PT ;  /* 0x000000ff1800720c */ /* 0x000fce0003f25270 */
[----:B------:R-:W-:Y:S06]  /*06e0*/  @!P0 BRA `(.L_x_6) ;  /* 0x0000000000908947 */ /* 0x000fec0003800000 */
[----:B------:R-:W0:Y:S08]  /*06f0*/  LDC.64 R26, c[0x0][0x388] ;  /* 0x0000e200ff1a7b82 */ /* 0x000e300000000a00 */
[----:B------:R-:W1:Y:S01]  /*0700*/  LDC.64 R6, c[0x0][0x380] ;  /* 0x0000e000ff067b82 */ /* 0x000e620000000a00 */
[----:B0-----:R-:W-:-:S05]  /*0710*/  IMAD.WIDE R26, R4, 0x4, R26 ;  /* 0x00000004041a7825 */ /* 0x001fca00078e021a */
[----:B------:R-:W1:Y:S04]  /*0720*/  LDG.E R23, desc[UR4][R26.64] ;  /* 0x000000041a177981 */ /* 0x000e68000c1e1900 */
[----:B------:R-:W2:Y:S04]  /*0730*/  LDG.E R21, desc[UR4][R26.64+0x4] ;  /* 0x000004041a157981 */ /* 0x000ea8000c1e1900 */
[----:B------:R-:W3:Y:S04]  /*0740*/  LDG.E R15, desc[UR4][R26.64+0x8] ;  /* 0x000008041a0f7981 */ /* 0x000ee8000c1e1900 */
[----:B------:R-:W4:Y:S04]  /*0750*/  LDG.E R11, desc[UR4][R26.64+0xc] ;  /* 0x00000c041a0b7981 */ /* 0x000f28000c1e1900 */
[----:B------:R-:W4:Y:S04]  /*0760*/  LDG.E R13, desc[UR4][R26.64+0x10] ;  /* 0x000010041a0d7981 */ /* 0x000f28000c1e1900 */
[----:B------:R-:W4:Y:S04]  /*0770*/  LDG.E R17, desc[UR4][R26.64+0x14] ;  /* 0x000014041a117981 */ /* 0x000f28000c1e1900 */
[----:B------:R-:W4:Y:S04]  /*0780*/  LDG.E R19, desc[UR4][R26.64+0x18] ;  /* 0x000018041a137981 */ /* 0x000f28000c1e1900 */
[----:B------:R-:W4:Y:S01]  /*0790*/  LDG.E R9, desc[UR4][R26.64+0x1c] ;  /* 0x00001c041a097981 */ /* 0x000f22000c1e1900 */
[----:B-1----:R-:W-:-:S04]  /*07a0*/  IMAD.WIDE R22, R23, 0x4, R6 ;  /* 0x0000000417167825 */ /* 0x002fc800078e0206 */
[--C-:B--2---:R-:W-:Y:S01]  /*07b0*/  IMAD.WIDE R20, R21, 0x4, R6.reuse ;  /* 0x0000000415147825 */ /* 0x104fe200078e0206 */
[----:B------:R-:W2:Y:S03]  /*07c0*/  LDG.E R2, desc[UR4][R22.64] ;  /* 0x0000000416027981 */ /* 0x000ea6000c1e1900 */
[--C-:B---3--:R-:W-:Y:S02]  /*07d0*/  IMAD.WIDE R14, R15, 0x4, R6.reuse ;  /* 0x000000040f0e7825 */ /* 0x108fe400078e0206 */
[----:B------:R-:W3:Y:S02]  /*07e0*/  LDG.E R20, desc[UR4][R20.64] ;  /* 0x0000000414147981 */ /* 0x000ee4000c1e1900 */
[--C-:B----4-:R-:W-:Y:S02]  /*07f0*/  IMAD.WIDE R10, R11, 0x4, R6.reuse ;  /* 0x000000040b0a7825 */ /* 0x110fe400078e0206 */
[----:B------:R-:W4:Y:S02]  /*0800*/  LDG.E R14, desc[UR4][R14.64] ;  /* 0x000000040e0e7981 */ /* 0x000f24000c1e1900 */
[----:B------:R-:W-:-:S02]  /*0810*/  IMAD.WIDE R12, R13, 0x4, R6 ;  /* 0x000000040d0c7825 */ /* 0x000fc400078e0206 */
[----:B------:R-:W4:Y:S02]  /*0820*/  LDG.E R10, desc[UR4][R10.64] ;  /* 0x000000040a0a7981 */ /* 0x000f24000c1e1900 */
[--C-:B------:R-:W-:Y:S02]  /*0830*/  IMAD.WIDE R16, R17, 0x4, R6.reuse ;  /* 0x0000000411107825 */ /* 0x100fe400078e0206 */
[----:B------:R-:W4:Y:S02]  /*0840*/  LDG.E R13, desc[UR4][R12.64] ;  /* 0x000000040c0d7981 */ /* 0x000f24000c1e1900 */
[--C-:B------:R-:W-:Y:S02]  /*0850*/  IMAD.WIDE R18, R19, 0x4, R6.reuse ;  /* 0x0000000413127825 */ /* 0x100fe400078e0206 */
[----:B------:R-:W4:Y:S02]  /*0860*/  LDG.E R17, desc[UR4][R16.64] ;  /* 0x0000000410117981 */ /* 0x000f24000c1e1900 */
[----:B------:R-:W-:-:S02]  /*0870*/  IMAD.WIDE R6, R9, 0x4, R6 ;  /* 0x0000000409067825 */ /* 0x000fc400078e0206 */
[----:B------:R-:W4:Y:S04]  /*0880*/  LDG.E R19, desc[UR4][R18.64] ;  /* 0x0000000412137981 */ /* 0x000f28000c1e1900 */
[----:B------:R-:W4:Y:S01]  /*0890*/  LDG.E R7, desc[UR4][R6.64] ;  /* 0x0000000406077981 */ /* 0x000f22000c1e1900 */
[----:B------:R-:W-:Y:S01]  /*08a0*/  IADD3 R4, PT, PT, R4, 0x8, RZ ;  /* 0x0000000804047810 */ /* 0x000fe20007ffe0ff */
[----:B--2--5:R-:W-:-:S04]  /*08b0*/  FFMA R9, R3, R2, R8 ;  /* 0x0000000203097223 */ /* 0x024fc80000000008 */
[----:B---3--:R-:W-:-:S04]  /*08c0*/  FFMA R9, R3, R20, R9 ;  /* 0x0000001403097223 */ /* 0x008fc80000000009 */
[----:B----4-:R-:W-:-:S04]  /*08d0*/  FFMA R9, R3, R14, R9 ;  /* 0x0000000e03097223 */ /* 0x010fc80000000009 */
[----:B------:R-:W-:-:S04]  /*08e0*/  FFMA R10, R3, R10, R9 ;  /* 0x0000000a030a7223 */ /* 0x000fc80000000009 */
[----:B------:R-:W-:-:S04]  /*08f0*/  FFMA R10, R3, R13, R10 ;  /* 0x0000000d030a7223 */ /* 0x000fc8000000000a */
[----:B------:R-:W-:-:S04]  /*0900*/  FFMA R10, R3, R17, R10 ;  /* 0x00000011030a7223 */ /* 0x000fc8000000000a */
[----:B------:R-:W-:-:S04]  /*0910*/  FFMA R10, R3, R19, R10 ;  /* 0x00000013030a7223 */ /* 0x000fc8000000000a */
[----:B------:R-:W-:-:S07]  /*0920*/  FFMA R8, R3, R7, R10 ;  /* 0x0000000703087223 */ /* 0x000fce000000000a */
.L_x_6:
[----:B------:R-:W-:Y:S05]  /*0930*/  BSYNC.RECONVERGENT B1 ;  /* 0x0000000000017941 */ /* 0x000fea0003800200 */
.L_x_5:
[----:B------:R-:W-:Y:S05]  /*0940*/  @!P1 BRA `(.L_x_1) ;  /* 0x00000000009c9947 */ /* 0x000fea0003800000 */
[----:B------:R-:W-:Y:S01]  /*0950*/  ISETP.GE.U32.AND P0, PT, R24, 0x4, PT ;  /* 0x000000041800780c */ /* 0x000fe20003f06070 */
[----:B------:R-:W-:Y:S01]  /*0960*/  BSSY.RECONVERGENT B1, `(.L_x_7) ;  /* 0x0000018000017945 */ /* 0x000fe20003800200 */
[----:B------:R-:W-:-:S04]  /*0970*/  LOP3.LUT R5, R5, 0x3, RZ, 0xc0, !PT ;  /* 0x0000000305057812 */ /* 0x000fc800078ec0ff */
[----:B------:R-:W-:-:S07]  /*0980*/  ISETP.NE.AND P1, PT, R5, RZ, PT ;  /* 0x000000ff0500720c */ /* 0x000fce0003f25270 */
[----:B------:R-:W-:Y:S06]  /*0990*/  @!P0 BRA `(.L_x_8) ;  /* 0x0000000000508947 */ /* 0x000fec0003800000 */
[----:B------:R-:W0:Y:S02]  /*09a0*/  LDC.64 R6, c[0x0][0x388] ;  /* 0x0000e200ff067b82 */ /* 0x000e240000000a00 */
[----:B0-----:R-:W-:-:S06]  /*09b0*/  IMAD.WIDE R10, R4, 0x4, R6 ;  /* 0x00000004040a7825 */ /* 0x001fcc00078e0206 */
[----:B------:R-:W0:Y:S01]  /*09c0*/  LDC.64 R6, c[0x0][0x380] ;  /* 0x0000e000ff067b82 */ /* 0x000e220000000a00 */
[----:B------:R-:W0:Y:S04]  /*09d0*/  LDG.E R13, desc[UR4][R10.64] ;  /* 0x000000040a0d7981 */ /* 0x000e28000c1e1900 */
[----:B------:R-:W2:Y:S04]  /*09e0*/  LDG.E R15, desc[UR4][R10.64+0x4] ;  /* 0x000004040a0f7981 */ /* 0x000ea8000c1e1900 */
[----:B------:R-:W3:Y:S04]  /*09f0*/  LDG.E R17, desc[UR4][R10.64+0x8] ;  /* 0x000008040a117981 */ /* 0x000ee8000c1e1900 */
[----:B------:R-:W4:Y:S01]  /*0a00*/  LDG.E R9, desc[UR4][R10.64+0xc] ;  /* 0x00000c040a097981 */ /* 0x000f22000c1e1900 */
[----:B0-----:R-:W-:-:S04]  /*0a10*/  IMAD.WIDE R12, R13, 0x4, R6 ;  /* 0x000000040d0c7825 */ /* 0x001fc800078e0206 */
[--C-:B--2---:R-:W-:Y:S02]  /*0a20*/  IMAD.WIDE R14, R15, 0x4, R6.reuse ;  /* 0x000000040f0e7825 */ /* 0x104fe400078e0206 */
[----:B------:R-:W2:Y:S02]  /*0a30*/  LDG.E R12, desc[UR4][R12.64] ;  /* 0x000000040c0c7981 */ /* 0x000ea4000c1e1900 */
[--C-:B---3--:R-:W-:Y:S02]  /*0a40*/  IMAD.WIDE R16, R17, 0x4, R6.reuse ;  /* 0x0000000411107825 */ /* 0x108fe400078e0206 */
[----:B------:R-:W3:Y:S02]  /*0a50*/  LDG.E R15, desc[UR4][R14.64] ;  /* 0x000000040e0f7981 */ /* 0x000ee4000c1e1900 */
[----:B----4-:R-:W-:Y:S02]  /*0a60*/  IMAD.WIDE R6, R9, 0x4, R6 ;  /* 0x0000000409067825 */ /* 0x010fe400078e0206 */
[----:B------:R-:W4:Y:S04]  /*0a70*/  LDG.E R17, desc[UR4][R16.64] ;  /* 0x0000000410117981 */ /* 0x000f28000c1e1900 */
[----:B------:R-:W4:Y:S01]  /*0a80*/  LDG.E R7, desc[UR4][R6.64] ;  /* 0x0000000406077981 */ /* 0x000f22000c1e1900 */
[----:B------:R-:W-:Y:S01]  /*0a90*/  IADD3 R4, PT, PT, R4, 0x4, RZ ;  /* 0x0000000404047810 */ /* 0x000fe20007ffe0ff */
[----:B--2--5:R-:W-:-:S04]  /*0aa0*/  FFMA R8, R3, R12, R8 ;  /* 0x0000000c03087223 */ /* 0x024fc80000000008 */
[----:B---3--:R-:W-:-:S04]  /*0ab0*/  FFMA R8, R3, R15, R8 ;  /* 0x0000000f03087223 */ /* 0x008fc80000000008 */
[----:B----4-:R-:W-:-:S04]  /*0ac0*/  FFMA R8, R3, R17, R8 ;  /* 0x0000001103087223 */ /* 0x010fc80000000008 */
[----:B------:R-:W-:-:S07]  /*0ad0*/  FFMA R8, R3, R7, R8 ;  /* 0x0000000703087223 */ /* 0x000fce0000000008 */
.L_x_8:
[----:B------:R-:W-:Y:S05]  /*0ae0*/  BSYNC.RECONVERGENT B1 ;  /* 0x0000000000017941 */ /* 0x000fea0003800200 */
.L_x_7:
[----:B------:R-:W-:Y:S05]  /*0af0*/  @!P1 BRA `(.L_x_1) ;  /* 0x0000000000309947 */ /* 0x000fea0003800000 */
[----:B------:R-:W0:Y:S01]  /*0b00*/  LDC.64 R14, c[0x0][0x380] ;  /* 0x0000e000ff0e7b82 */ /* 0x000e220000000a00 */
[----:B------:R-:W-:-:S07]  /*0b10*/  IADD3 R5, PT, PT, -R5, RZ, RZ ;  /* 0x000000ff05057210 */ /* 0x000fce0007ffe1ff */
[----:B------:R-:W1:Y:S02]  /*0b20*/  LDC.64 R12, c[0x0][0x388] ;  /* 0x0000e200ff0c7b82 */ /* 0x000e640000000a00 */
.L_x_9:
[----:B-1----:R-:W-:-:S06]  /*0b30*/  IMAD.WIDE R6, R4, 0x4, R12 ;  /* 0x0000000404067825 */ /* 0x002fcc00078e020c */
[----:B------:R-:W0:Y:S01]  /*0b40*/  LDG.E R7, desc[UR4][R6.64] ;  /* 0x0000000406077981 */ /* 0x000e22000c1e1900 */
[----:B------:R-:W-:-:S04]  /*0b50*/  IADD3 R5, PT, PT, R5, 0x1, RZ ;  /* 0x0000000105057810 */ /* 0x000fc80007ffe0ff */
[----:B------:R-:W-:Y:S01]  /*0b60*/  ISETP.NE.AND P0, PT, R5, RZ, PT ;  /* 0x000000ff0500720c */ /* 0x000fe20003f05270 */
[----:B0-----:R-:W-:-:S06]  /*0b70*/  IMAD.WIDE R10, R7, 0x4, R14 ;  /* 0x00000004070a7825 */ /* 0x001fcc00078e020e */
[----:B------:R-:W2:Y:S01]  /*0b80*/  LDG.E R10, desc[UR4][R10.64] ;  /* 0x000000040a0a7981 */ /* 0x000ea2000c1e1900 */
[----:B------:R-:W-:Y:S01]  /*0b90*/  IADD3 R4, PT, PT, R4, 0x1, RZ ;  /* 0x0000000104047810 */ /* 0x000fe20007ffe0ff */
[----:B--2--5:R-:W-:-:S04]  /*0ba0*/  FFMA R8, R3, R10, R8 ;  /* 0x0000000a03087223 */ /* 0x024fc80000000008 */
[----:B------:R-:W-:Y:S05]  /*0bb0*/  @P0 BRA `(.L_x_9) ;  /* 0xfffffffc00dc0947 */ /* 0x000fea000383ffff */
.L_x_1:
[----:B------:R-:W-:Y:S05]  /*0bc0*/  BSYNC.RECONVERGENT B0 ;  /* 0x0000000000007941 */ /* 0x000fea0003800200 */
.L_x_0:
[----:B-----5:R-:W0:Y:S02]  /*0bd0*/  LDC.64 R2, c[0x0][0x3a0] ;  /* 0x0000e800ff027b82 */ /* 0x020e240000000a00 */
[----:B0-----:R-:W-:-:S05]  /*0be0*/  IMAD.WIDE R2, R0, 0x4, R2 ;  /* 0x0000000400027825 */ /* 0x001fca00078e0202 */
[----:B------:R-:W2:Y:S02]  /*0bf0*/  LDG.E R5, desc[UR4][R2.64] ;  /* 0x0000000402057981 */ /* 0x000ea4000c1e1900 */
[----:B--2---:R-:W-:-:S05]  /*0c00*/  FADD R5, R5, R8 ;  /* 0x0000000805057221 */ /* 0x004fca0000000000 */
[----:B------:R-:W-:Y:S01]  /*0c10*/  STG.E desc[UR4][R2.64], R5 ;  /* 0x0000000502007986 */ /* 0x000fe2000c101904 */
[----:B------:R-:W-:Y:S05]  /*0c20*/  EXIT ;  /* 0x000000000000794d */ /* 0x000fea0003800000 */
.L_x_10:
[----:B------:R-:W-:-:S00]  /*0c30*/  BRA `(.L_x_10) ;  /* 0xfffffffc00fc7947 */ /* 0x000fc0000383ffff */
[----:B------:R-:W-:-:S00]  /*0c40*/  NOP ;  /* 0x0000000000007918 */ /* 0x000fc00000000000 */
        /* <DEDUP_REMOVED lines=11> */
.L_x_11:


//--------------------- .nv.shared.reserved.0     --------------------------
	.section	.nv.shared.reserved.0,"aw",@nobits
	.weak		__nv_reservedSMEM_offset_0_alias
	.size		__nv_reservedSMEM_offset_0_alias, 0, 64
	.other		__nv_reservedSMEM_offset_0_alias,@"STO_CUDA_RESERVED_SHARED STV_DEFAULT"
__nv_reservedSMEM_offset_0_alias:
	.zero		0
	.zero		64


//--------------------- .nv.constant0._Z13SpMVCSRKernelPfPiS0_S_S_i --------------------------
	.section	.nv.constant0._Z13SpMVCSRKernelPfPiS0_S_S_i,"a",@progbits
	.sectionflags	@""
	.align	4
.nv.constant0._Z13SpMVCSRKernelPfPiS0_S_S_i:
	.zero		940


//--------------------- SYMBOLS --------------------------

	.type		.nv.reservedSmem.offset0,@object
	.size		.nv.reservedSmem.offset0,0x4
